//
// Generated by NVIDIA NVVM Compiler
//
// Compiler Build ID: CL-36424714
// Cuda compilation tools, release 13.0, V13.0.88
// Based on NVVM 20.0.0
//

.version 9.0
.target sm_100
.address_size 64

	// .globl	_Z15sum_prod_scalarPiS_iS_
// _ZZ15sum_prod_scalarPiS_iS_E7row_sum has been demoted
// _ZZ8find_minPiS_iS_E7row_min has been demoted
// _ZZ8find_maxPiS_iS_E7row_max has been demoted

.visible .entry _Z15sum_prod_scalarPiS_iS_(
	.param .u64 .ptr .align 1 _Z15sum_prod_scalarPiS_iS__param_0,
	.param .u64 .ptr .align 1 _Z15sum_prod_scalarPiS_iS__param_1,
	.param .u32 _Z15sum_prod_scalarPiS_iS__param_2,
	.param .u64 .ptr .align 1 _Z15sum_prod_scalarPiS_iS__param_3
)
{
	.reg .pred 	%p<2>;
	.reg .b32 	%r<12>;
	.reg .b64 	%rd<10>;
	// demoted variable
	.shared .align 4 .u32 _ZZ15sum_prod_scalarPiS_iS_E7row_sum;
	ld.param.u64 	%rd2, [_Z15sum_prod_scalarPiS_iS__param_0];
	ld.param.u64 	%rd3, [_Z15sum_prod_scalarPiS_iS__param_1];
	ld.param.u64 	%rd4, [_Z15sum_prod_scalarPiS_iS__param_3];
	cvta.to.global.u64 	%rd5, %rd3;
	cvta.to.global.u64 	%rd6, %rd2;
	cvta.to.global.u64 	%rd1, %rd4;
	ld.global.u32 	%r1, [%rd1];
	st.shared.u32 	[_ZZ15sum_prod_scalarPiS_iS_E7row_sum], %r1;
	bar.sync 	0;
	mov.u32 	%r2, %ntid.x;
	mov.u32 	%r3, %ctaid.x;
	mov.u32 	%r4, %tid.x;
	mad.lo.s32 	%r5, %r2, %r3, %r4;
	mul.wide.s32 	%rd7, %r5, 4;
	add.s64 	%rd8, %rd6, %rd7;
	ld.global.u32 	%r6, [%rd8];
	add.s64 	%rd9, %rd5, %rd7;
	ld.global.u32 	%r7, [%rd9];
	mul.lo.s32 	%r8, %r7, %r6;
	atom.shared.add.u32 	%r9, [_ZZ15sum_prod_scalarPiS_iS_E7row_sum], %r8;
	bar.sync 	0;
	setp.ne.s32 	%p1, %r4, 0;
	@%p1 bra 	$L__BB0_2;
	ld.shared.u32 	%r10, [_ZZ15sum_prod_scalarPiS_iS_E7row_sum];
	atom.global.add.u32 	%r11, [%rd1], %r10;
$L__BB0_2:
	ret;

}
	// .globl	_Z8find_minPiS_iS_
.visible .entry _Z8find_minPiS_iS_(
	.param .u64 .ptr .align 1 _Z8find_minPiS_iS__param_0,
	.param .u64 .ptr .align 1 _Z8find_minPiS_iS__param_1,
	.param .u32 _Z8find_minPiS_iS__param_2,
	.param .u64 .ptr .align 1 _Z8find_minPiS_iS__param_3
)
{
	.reg .pred 	%p<3>;
	.reg .b32 	%r<13>;
	.reg .b64 	%rd<10>;
	// demoted variable
	.shared .align 4 .u32 _ZZ8find_minPiS_iS_E7row_min;
	ld.param.u64 	%rd2, [_Z8find_minPiS_iS__param_0];
	ld.param.u64 	%rd3, [_Z8find_minPiS_iS__param_1];
	ld.param.u32 	%r3, [_Z8find_minPiS_iS__param_2];
	ld.param.u64 	%rd4, [_Z8find_minPiS_iS__param_3];
	cvta.to.global.u64 	%rd1, %rd4;
	ld.global.u32 	%r4, [%rd1];
	st.shared.u32 	[_ZZ8find_minPiS_iS_E7row_min], %r4;
	bar.sync 	0;
	mov.u32 	%r5, %ctaid.x;
	mov.u32 	%r6, %ntid.x;
	mov.u32 	%r1, %tid.x;
	mad.lo.s32 	%r2, %r5, %r6, %r1;
	setp.ge.s32 	%p1, %r2, %r3;
	@%p1 bra 	$L__BB1_2;
	cvta.to.global.u64 	%rd5, %rd2;
	cvta.to.global.u64 	%rd6, %rd3;
	mul.wide.s32 	%rd7, %r2, 4;
	add.s64 	%rd8, %rd5, %rd7;
	ld.global.u32 	%r7, [%rd8];
	atom.shared.min.s32 	%r8, [_ZZ8find_minPiS_iS_E7row_min], %r7;
	add.s64 	%rd9, %rd6, %rd7;
	ld.global.u32 	%r9, [%rd9];
	atom.shared.min.s32 	%r10, [_ZZ8find_minPiS_iS_E7row_min], %r9;
$L__BB1_2:
	bar.sync 	0;
	setp.ne.s32 	%p2, %r1, 0;
	@%p2 bra 	$L__BB1_4;
	ld.shared.u32 	%r11, [_ZZ8find_minPiS_iS_E7row_min];
	atom.global.min.s32 	%r12, [%rd1], %r11;
$L__BB1_4:
	ret;

}
	// .globl	_Z8find_maxPiS_iS_
.visible .entry _Z8find_maxPiS_iS_(
	.param .u64 .ptr .align 1 _Z8find_maxPiS_iS__param_0,
	.param .u64 .ptr .align 1 _Z8find_maxPiS_iS__param_1,
	.param .u32 _Z8find_maxPiS_iS__param_2,
	.param .u64 .ptr .align 1 _Z8find_maxPiS_iS__param_3
)
{
	.reg .pred 	%p<3>;
	.reg .b32 	%r<13>;
	.reg .b64 	%rd<10>;
	// demoted variable
	.shared .align 4 .u32 _ZZ8find_maxPiS_iS_E7row_max;
	ld.param.u64 	%rd2, [_Z8find_maxPiS_iS__param_0];
	ld.param.u64 	%rd3, [_Z8find_maxPiS_iS__param_1];
	ld.param.u32 	%r3, [_Z8find_maxPiS_iS__param_2];
	ld.param.u64 	%rd4, [_Z8find_maxPiS_iS__param_3];
	cvta.to.global.u64 	%rd1, %rd4;
	ld.global.u32 	%r4, [%rd1];
	st.shared.u32 	[_ZZ8find_maxPiS_iS_E7row_max], %r4;
	bar.sync 	0;
	mov.u32 	%r5, %ctaid.x;
	mov.u32 	%r6, %ntid.x;
	mov.u32 	%r1, %tid.x;
	mad.lo.s32 	%r2, %r5, %r6, %r1;
	setp.ge.s32 	%p1, %r2, %r3;
	@%p1 bra 	$L__BB2_2;
	cvta.to.global.u64 	%rd5, %rd2;
	cvta.to.global.u64 	%rd6, %rd3;
	mul.wide.s32 	%rd7, %r2, 4;
	add.s64 	%rd8, %rd5, %rd7;
	ld.global.u32 	%r7, [%rd8];
	atom.shared.max.s32 	%r8, [_ZZ8find_maxPiS_iS_E7row_max], %r7;
	add.s64 	%rd9, %rd6, %rd7;
	ld.global.u32 	%r9, [%rd9];
	atom.shared.max.s32 	%r10, [_ZZ8find_maxPiS_iS_E7row_max], %r9;
$L__BB2_2:
	bar.sync 	0;
	setp.ne.s32 	%p2, %r1, 0;
	@%p2 bra 	$L__BB2_4;
	ld.shared.u32 	%r11, [_ZZ8find_maxPiS_iS_E7row_max];
	atom.global.max.s32 	%r12, [%rd1], %r11;
$L__BB2_4:
	ret;

}


// ===== COMPILED SASS (sm_100) =====

	.target	sm_100

	.elftype	@"ET_EXEC"


//--------------------- .note.nv.tkinfo           --------------------------
	.section	.note.nv.tkinfo,"",@"SHT_NOTE"
	.sectionflags	@"SHF_NOTE_NV_TKINFO"
	.tkinfo
        /*0018*/ 	.word	0x00000002
        /*0030*/ 	.string	""
        /*0030*/ 	.string	"ptxas"
        /*0030*/ 	.string	"Cuda compilation tools, release 13.0, V13.0.88"
        /*0030*/ 	.string	"Build cuda_13.0.r13.0/compiler.36424714_0"
        /*0030*/ 	.string	"-arch sm_100 -m 64 "



//--------------------- .note.nv.cuinfo           --------------------------
	.section	.note.nv.cuinfo,"",@"SHT_NOTE"
	.sectionflags	@"SHF_NOTE_NV_CUINFO"
        /*0018*/ 	.short	0x0002
        /*001a*/ 	.short	0x0064
        /*001c*/ 	.short	0x0082
	.zero		2


//--------------------- .nv.info                  --------------------------
	.section	.nv.info,"",@"SHT_CUDA_INFO"
	.align	4


	//----- nvinfo : EIATTR_REGCOUNT
	.align		4
        /*0000*/ 	.byte	0x04, 0x2f
        /*0002*/ 	.short	(.L_1 - .L_0)
	.align		4
.L_0:
        /*0004*/ 	.word	index@(_Z15sum_prod_scalarPiS_iS_)
        /*0008*/ 	.word	0x0000000d


	//----- nvinfo : EIATTR_FRAME_SIZE
	.align		4
.L_1:
        /*000c*/ 	.byte	0x04, 0x11
        /*000e*/ 	.short	(.L_3 - .L_2)
	.align		4
.L_2:
        /*0010*/ 	.word	index@(_Z15sum_prod_scalarPiS_iS_)
        /*0014*/ 	.word	0x00000000


	//----- nvinfo : EIATTR_REGCOUNT
	.align		4
.L_3:
        /*0018*/ 	.byte	0x04, 0x2f
        /*001a*/ 	.short	(.L_5 - .L_4)
	.align		4
.L_4:
        /*001c*/ 	.word	index@(_Z8find_minPiS_iS_)
        /*0020*/ 	.word	0x0000000c


	//----- nvinfo : EIATTR_FRAME_SIZE
	.align		4
.L_5:
        /*0024*/ 	.byte	0x04, 0x11
        /*0026*/ 	.short	(.L_7 - .L_6)
	.align		4
.L_6:
        /*0028*/ 	.word	index@(_Z8find_minPiS_iS_)
        /*002c*/ 	.word	0x00000000


	//----- nvinfo : EIATTR_REGCOUNT
	.align		4
.L_7:
        /*0030*/ 	.byte	0x04, 0x2f
        /*0032*/ 	.short	(.L_9 - .L_8)
	.align		4
.L_8:
        /*0034*/ 	.word	index@(_Z8find_maxPiS_iS_)
        /*0038*/ 	.word	0x0000000c


	//----- nvinfo : EIATTR_FRAME_SIZE
	.align		4
.L_9:
        /*003c*/ 	.byte	0x04, 0x11
        /*003e*/ 	.short	(.L_11 - .L_10)
	.align		4
.L_10:
        /*0040*/ 	.word	index@(_Z8find_maxPiS_iS_)
        /*0044*/ 	.word	0x00000000


	//----- nvinfo : EIATTR_MIN_STACK_SIZE
	.align		4
.L_11:
        /*0048*/ 	.byte	0x04, 0x12
        /*004a*/ 	.short	(.L_13 - .L_12)
	.align		4
.L_12:
        /*004c*/ 	.word	index@(_Z8find_maxPiS_iS_)
        /*0050*/ 	.word	0x00000000


	//----- nvinfo : EIATTR_MIN_STACK_SIZE
	.align		4
.L_13:
        /*0054*/ 	.byte	0x04, 0x12
        /*0056*/ 	.short	(.L_15 - .L_14)
	.align		4
.L_14:
        /*0058*/ 	.word	index@(_Z8find_minPiS_iS_)
        /*005c*/ 	.word	0x00000000


	//----- nvinfo : EIATTR_MIN_STACK_SIZE
	.align		4
.L_15:
        /*0060*/ 	.byte	0x04, 0x12
        /*0062*/ 	.short	(.L_17 - .L_16)
	.align		4
.L_16:
        /*0064*/ 	.word	index@(_Z15sum_prod_scalarPiS_iS_)
        /*0068*/ 	.word	0x00000000
.L_17:


//--------------------- .nv.compat                --------------------------
	.section	.nv.compat,"",@"SHT_CUDA_COMPAT_INFO"
	.align	4
        /*0000*/ 	.byte	0x02, 0x09, 0x00, 0x00, 0x02, 0x02, 0x01, 0x00, 0x02, 0x05, 0x05, 0x00, 0x03, 0x07, 0x01, 0x01
        /*0010*/ 	.byte	0x02, 0x03, 0x00, 0x00, 0x02, 0x06, 0x01, 0x00, 0x04, 0x0b, 0x08, 0x00, 0x09, 0x00, 0x00, 0x00
        /*0020*/ 	.byte	0x00, 0x00, 0x00, 0x00


//--------------------- .nv.info._Z8find_maxPiS_iS_ --------------------------
	.section	.nv.info._Z8find_maxPiS_iS_,"",@"SHT_CUDA_INFO"
	.sectionflags	@""
	.align	4


	//----- nvinfo : EIATTR_CUDA_API_VERSION
	.align		4
        /*0000*/ 	.byte	0x04, 0x37
        /*0002*/ 	.short	(.L_19 - .L_18)
.L_18:
        /*0004*/ 	.word	0x00000082


	//----- nvinfo : EIATTR_KPARAM_INFO
	.align		4
.L_19:
        /*0008*/ 	.byte	0x04, 0x17
        /*000a*/ 	.short	(.L_21 - .L_20)
.L_20:
        /*000c*/ 	.word	0x00000000
        /*0010*/ 	.short	0x0003
        /*0012*/ 	.short	0x0018
        /*0014*/ 	.byte	0x00, 0xf5, 0x21, 0x00


	//----- nvinfo : EIATTR_KPARAM_INFO
	.align		4
.L_21:
        /*0018*/ 	.byte	0x04, 0x17
        /*001a*/ 	.short	(.L_23 - .L_22)
.L_22:
        /*001c*/ 	.word	0x00000000
        /*0020*/ 	.short	0x0002
        /*0022*/ 	.short	0x0010
        /*0024*/ 	.byte	0x00, 0xf0, 0x11, 0x00


	//----- nvinfo : EIATTR_KPARAM_INFO
	.align		4
.L_23:
        /*0028*/ 	.byte	0x04, 0x17
        /*002a*/ 	.short	(.L_25 - .L_24)
.L_24:
        /*002c*/ 	.word	0x00000000
        /*0030*/ 	.short	0x0001
        /*0032*/ 	.short	0x0008
        /*0034*/ 	.byte	0x00, 0xf5, 0x21, 0x00


	//----- nvinfo : EIATTR_KPARAM_INFO
	.align		4
.L_25:
        /*0038*/ 	.byte	0x04, 0x17
        /*003a*/ 	.short	(.L_27 - .L_26)
.L_26:
        /*003c*/ 	.word	0x00000000
        /*0040*/ 	.short	0x0000
        /*0042*/ 	.short	0x0000
        /*0044*/ 	.byte	0x00, 0xf5, 0x21, 0x00


	//----- nvinfo : EIATTR_SPARSE_MMA_MASK
	.align		4
.L_27:
        /*0048*/ 	.byte	0x03, 0x50
        /*004a*/ 	.short	0x0000


	//----- nvinfo : EIATTR_MAXREG_COUNT
	.align		4
        /*004c*/ 	.byte	0x03, 0x1b
        /*004e*/ 	.short	0x00ff


	//----- nvinfo : EIATTR_NUM_BARRIERS
	.align		4
        /*0050*/ 	.byte	0x02, 0x4c
        /*0052*/ 	.byte	0x01
	.zero		1


	//----- nvinfo : EIATTR_MERCURY_ISA_VERSION
	.align		4
        /*0054*/ 	.byte	0x03, 0x5f
        /*0056*/ 	.short	0x0101


	//----- nvinfo : EIATTR_INT_WARP_WIDE_INSTR_OFFSETS
	.align		4
        /*0058*/ 	.byte	0x04, 0x31
        /*005a*/ 	.short	(.L_29 - .L_28)


	//   ....[0]....
.L_28:
        /*005c*/ 	.word	0x00000190


	//   ....[1]....
        /*0060*/ 	.word	0x000001c0


	//   ....[2]....
        /*0064*/ 	.word	0x000001d0


	//----- nvinfo : EIATTR_VRC_CTA_INIT_COUNT
	.align		4
.L_29:
        /*0068*/ 	.byte	0x02, 0x4a
	.zero		1
	.zero		1


	//----- nvinfo : EIATTR_EXIT_INSTR_OFFSETS
	.align		4
        /*006c*/ 	.byte	0x04, 0x1c
        /*006e*/ 	.short	(.L_31 - .L_30)


	//   ....[0]....
.L_30:
        /*0070*/ 	.word	0x00000240


	//   ....[1]....
        /*0074*/ 	.word	0x00000270


	//----- nvinfo : EIATTR_CRS_STACK_SIZE
	.align		4
.L_31:
        /*0078*/ 	.byte	0x04, 0x1e
        /*007a*/ 	.short	(.L_33 - .L_32)
.L_32:
        /*007c*/ 	.word	0x00000000


	//----- nvinfo : EIATTR_CBANK_PARAM_SIZE
	.align		4
.L_33:
        /*0080*/ 	.byte	0x03, 0x19
        /*0082*/ 	.short	0x0020


	//----- nvinfo : EIATTR_PARAM_CBANK
	.align		4
        /*0084*/ 	.byte	0x04, 0x0a
        /*0086*/ 	.short	(.L_35 - .L_34)
	.align		4
.L_34:
        /*0088*/ 	.word	index@(.nv.constant0._Z8find_maxPiS_iS_)
        /*008c*/ 	.short	0x0380
        /*008e*/ 	.short	0x0020


	//----- nvinfo : EIATTR_SW_WAR
	.align		4
.L_35:
        /*0090*/ 	.byte	0x04, 0x36
        /*0092*/ 	.short	(.L_37 - .L_36)
.L_36:
        /*0094*/ 	.word	0x00000008
.L_37:


//--------------------- .nv.info._Z8find_minPiS_iS_ --------------------------
	.section	.nv.info._Z8find_minPiS_iS_,"",@"SHT_CUDA_INFO"
	.sectionflags	@""
	.align	4


	//----- nvinfo : EIATTR_CUDA_API_VERSION
	.align		4
        /*0000*/ 	.byte	0x04, 0x37
        /*0002*/ 	.short	(.L_39 - .L_38)
.L_38:
        /*0004*/ 	.word	0x00000082


	//----- nvinfo : EIATTR_KPARAM_INFO
	.align		4
.L_39:
        /*0008*/ 	.byte	0x04, 0x17
        /*000a*/ 	.short	(.L_41 - .L_40)
.L_40:
        /*000c*/ 	.word	0x00000000
        /*0010*/ 	.short	0x0003
        /*0012*/ 	.short	0x0018
        /*0014*/ 	.byte	0x00, 0xf5, 0x21, 0x00


	//----- nvinfo : EIATTR_KPARAM_INFO
	.align		4
.L_41:
        /*0018*/ 	.byte	0x04, 0x17
        /*001a*/ 	.short	(.L_43 - .L_42)
.L_42:
        /*001c*/ 	.word	0x00000000
        /*0020*/ 	.short	0x0002
        /*0022*/ 	.short	0x0010
        /*0024*/ 	.byte	0x00, 0xf0, 0x11, 0x00


	//----- nvinfo : EIATTR_KPARAM_INFO
	.align		4
.L_43:
        /*0028*/ 	.byte	0x04, 0x17
        /*002a*/ 	.short	(.L_45 - .L_44)
.L_44:
        /*002c*/ 	.word	0x00000000
        /*0030*/ 	.short	0x0001
        /*0032*/ 	.short	0x0008
        /*0034*/ 	.byte	0x00, 0xf5, 0x21, 0x00


	//----- nvinfo : EIATTR_KPARAM_INFO
	.align		4
.L_45:
        /*0038*/ 	.byte	0x04, 0x17
        /*003a*/ 	.short	(.L_47 - .L_46)
.L_46:
        /*003c*/ 	.word	0x00000000
        /*0040*/ 	.short	0x0000
        /*0042*/ 	.short	0x0000
        /*0044*/ 	.byte	0x00, 0xf5, 0x21, 0x00


	//----- nvinfo : EIATTR_SPARSE_MMA_MASK
	.align		4
.L_47:
        /*0048*/ 	.byte	0x03, 0x50
        /*004a*/ 	.short	0x0000


	//----- nvinfo : EIATTR_MAXREG_COUNT
	.align		4
        /*004c*/ 	.byte	0x03, 0x1b
        /*004e*/ 	.short	0x00ff


	//----- nvinfo : EIATTR_NUM_BARRIERS
	.align		4
        /*0050*/ 	.byte	0x02, 0x4c
        /*0052*/ 	.byte	0x01
	.zero		1


	//----- nvinfo : EIATTR_MERCURY_ISA_VERSION
	.align		4
        /*0054*/ 	.byte	0x03, 0x5f
        /*0056*/ 	.short	0x0101


	//----- nvinfo : EIATTR_INT_WARP_WIDE_INSTR_OFFSETS
	.align		4
        /*0058*/ 	.byte	0x04, 0x31
        /*005a*/ 	.short	(.L_49 - .L_48)


	//   ....[0]....
.L_48:
        /*005c*/ 	.word	0x00000190


	//   ....[1]....
        /*0060*/ 	.word	0x000001c0


	//   ....[2]....
        /*0064*/ 	.word	0x000001d0


	//----- nvinfo : EIATTR_VRC_CTA_INIT_COUNT
	.align		4
.L_49:
        /*0068*/ 	.byte	0x02, 0x4a
	.zero		1
	.zero		1


	//----- nvinfo : EIATTR_EXIT_INSTR_OFFSETS
	.align		4
        /*006c*/ 	.byte	0x04, 0x1c
        /*006e*/ 	.short	(.L_51 - .L_50)


	//   ....[0]....
.L_50:
        /*0070*/ 	.word	0x00000240


	//   ....[1]....
        /*0074*/ 	.word	0x00000270


	//----- nvinfo : EIATTR_CRS_STACK_SIZE
	.align		4
.L_51:
        /*0078*/ 	.byte	0x04, 0x1e
        /*007a*/ 	.short	(.L_53 - .L_52)
.L_52:
        /*007c*/ 	.word	0x00000000


	//----- nvinfo : EIATTR_CBANK_PARAM_SIZE
	.align		4
.L_53:
        /*0080*/ 	.byte	0x03, 0x19
        /*0082*/ 	.short	0x0020


	//----- nvinfo : EIATTR_PARAM_CBANK
	.align		4
        /*0084*/ 	.byte	0x04, 0x0a
        /*0086*/ 	.short	(.L_55 - .L_54)
	.align		4
.L_54:
        /*0088*/ 	.word	index@(.nv.constant0._Z8find_minPiS_iS_)
        /*008c*/ 	.short	0x0380
        /*008e*/ 	.short	0x0020


	//----- nvinfo : EIATTR_SW_WAR
	.align		4
.L_55:
        /*0090*/ 	.byte	0x04, 0x36
        /*0092*/ 	.short	(.L_57 - .L_56)
.L_56:
        /*0094*/ 	.word	0x00000008
.L_57:


//--------------------- .nv.info._Z15sum_prod_scalarPiS_iS_ --------------------------
	.section	.nv.info._Z15sum_prod_scalarPiS_iS_,"",@"SHT_CUDA_INFO"
	.sectionflags	@""
	.align	4


	//----- nvinfo : EIATTR_CUDA_API_VERSION
	.align		4
        /*0000*/ 	.byte	0x04, 0x37
        /*0002*/ 	.short	(.L_59 - .L_58)
.L_58:
        /*0004*/ 	.word	0x00000082


	//----- nvinfo : EIATTR_KPARAM_INFO
	.align		4
.L_59:
        /*0008*/ 	.byte	0x04, 0x17
        /*000a*/ 	.short	(.L_61 - .L_60)
.L_60:
        /*000c*/ 	.word	0x00000000
        /*0010*/ 	.short	0x0003
        /*0012*/ 	.short	0x0018
        /*0014*/ 	.byte	0x00, 0xf5, 0x21, 0x00


	//----- nvinfo : EIATTR_KPARAM_INFO
	.align		4
.L_61:
        /*0018*/ 	.byte	0x04, 0x17
        /*001a*/ 	.short	(.L_63 - .L_62)
.L_62:
        /*001c*/ 	.word	0x00000000
        /*0020*/ 	.short	0x0002
        /*0022*/ 	.short	0x0010
        /*0024*/ 	.byte	0x00, 0xf0, 0x11, 0x00


	//----- nvinfo : EIATTR_KPARAM_INFO
	.align		4
.L_63:
        /*0028*/ 	.byte	0x04, 0x17
        /*002a*/ 	.short	(.L_65 - .L_64)
.L_64:
        /*002c*/ 	.word	0x00000000
        /*0030*/ 	.short	0x0001
        /*0032*/ 	.short	0x0008
        /*0034*/ 	.byte	0x00, 0xf5, 0x21, 0x00


	//----- nvinfo : EIATTR_KPARAM_INFO
	.align		4
.L_65:
        /*0038*/ 	.byte	0x04, 0x17
        /*003a*/ 	.short	(.L_67 - .L_66)
.L_66:
        /*003c*/ 	.word	0x00000000
        /*0040*/ 	.short	0x0000
        /*0042*/ 	.short	0x0000
        /*0044*/ 	.byte	0x00, 0xf5, 0x21, 0x00


	//----- nvinfo : EIATTR_SPARSE_MMA_MASK
	.align		4
.L_67:
        /*0048*/ 	.byte	0x03, 0x50
        /*004a*/ 	.short	0x0000


	//----- nvinfo : EIATTR_MAXREG_COUNT
	.align		4
        /*004c*/ 	.byte	0x03, 0x1b
        /*004e*/ 	.short	0x00ff


	//----- nvinfo : EIATTR_NUM_BARRIERS
	.align		4
        /*0050*/ 	.byte	0x02, 0x4c
        /*0052*/ 	.byte	0x01
	.zero		1


	//----- nvinfo : EIATTR_MERCURY_ISA_VERSION
	.align		4
        /*0054*/ 	.byte	0x03, 0x5f
        /*0056*/ 	.short	0x0101


	//----- nvinfo : EIATTR_INT_WARP_WIDE_INSTR_OFFSETS
	.align		4
        /*0058*/ 	.byte	0x04, 0x31
        /*005a*/ 	.short	(.L_69 - .L_68)


	//   ....[0]....
.L_68:
        /*005c*/ 	.word	0x00000130


	//   ....[1]....
        /*0060*/ 	.word	0x00000190


	//----- nvinfo : EIATTR_VRC_CTA_INIT_COUNT
	.align		4
.L_69:
        /*0064*/ 	.byte	0x02, 0x4a
	.zero		1
	.zero		1


	//----- nvinfo : EIATTR_EXIT_INSTR_OFFSETS
	.align		4
        /*0068*/ 	.byte	0x04, 0x1c
        /*006a*/ 	.short	(.L_71 - .L_70)


	//   ....[0]....
.L_70:
        /*006c*/ 	.word	0x000001d0


	//   ....[1]....
        /*0070*/ 	.word	0x00000200


	//----- nvinfo : EIATTR_CBANK_PARAM_SIZE
	.align		4
.L_71:
        /*0074*/ 	.byte	0x03, 0x19
        /*0076*/ 	.short	0x0020


	//----- nvinfo : EIATTR_PARAM_CBANK
	.align		4
        /*0078*/ 	.byte	0x04, 0x0a
        /*007a*/ 	.short	(.L_73 - .L_72)
	.align		4
.L_72:
        /*007c*/ 	.word	index@(.nv.constant0._Z15sum_prod_scalarPiS_iS_)
        /*0080*/ 	.short	0x0380
        /*0082*/ 	.short	0x0020


	//----- nvinfo : EIATTR_SW_WAR
	.align		4
.L_73:
        /*0084*/ 	.byte	0x04, 0x36
        /*0086*/ 	.short	(.L_75 - .L_74)
.L_74:
        /*0088*/ 	.word	0x00000008
.L_75:


//--------------------- .nv.callgraph             --------------------------
	.section	.nv.callgraph,"",@"SHT_CUDA_CALLGRAPH"
	.align	4
	.sectionentsize	8
	.align		4
        /*0000*/ 	.word	0x00000000
	.align		4
        /*0004*/ 	.word	0xffffffff
	.align		4
        /*0008*/ 	.word	0x00000000
	.align		4
        /*000c*/ 	.word	0xfffffffe
	.align		4
        /*0010*/ 	.word	0x00000000
	.align		4
        /*0014*/ 	.word	0xfffffffd
	.align		4
        /*0018*/ 	.word	0x00000000
	.align		4
        /*001c*/ 	.word	0xfffffffc


//--------------------- .text._Z8find_maxPiS_iS_  --------------------------
	.section	.text._Z8find_maxPiS_iS_,"ax",@progbits
	.align	128
        .global         _Z8find_maxPiS_iS_
        .type           _Z8find_maxPiS_iS_,@function
        .size           _Z8find_maxPiS_iS_,(.L_x_7 - _Z8find_maxPiS_iS_)
        .other          _Z8find_maxPiS_iS_,@"STO_CUDA_ENTRY STV_DEFAULT"
_Z8find_maxPiS_iS_:
.text._Z8find_maxPiS_iS_:
[----:B------:R-:W-:Y:S08]  /*0000*/  LDC R1, c[0x0][0x37c] ;  /* 0x0000df00ff017b82 */ /* 0x000ff00000000800 */
[----:B------:R-:W0:Y:S01]  /*0010*/  LDC.64 R2, c[0x0][0x398] ;  /* 0x0000e600ff027b82 */ /* 0x000e220000000a00 */
[----:B------:R-:W0:Y:S01]  /*0020*/  LDCU.64 UR6, c[0x0][0x358] ;  /* 0x00006b00ff0677ac */ /* 0x000e220008000a00 */
[----:B------:R-:W1:Y:S01]  /*0030*/  S2R R0, SR_TID.X ;  /* 0x0000000000007919 */ /* 0x000e620000002100 */
[----:B------:R-:W2:Y:S01]  /*0040*/  LDCU UR8, c[0x0][0x390] ;  /* 0x00007200ff0877ac */ /* 0x000ea20008000800 */
[----:B0-----:R-:W3:Y:S04]  /*0050*/  LDG.E R4, desc[UR6][R2.64] ;  /* 0x0000000602047981 */ /* 0x001ee8000c1e1900 */
[----:B------:R-:W0:Y:S01]  /*0060*/  S2UR UR4, SR_CTAID.X ;  /* 0x00000000000479c3 */ /* 0x000e220000002500 */
[----:B------:R-:W-:Y:S07]  /*0070*/  BSSY.RECONVERGENT B0, `(.L_x_0) ;  /* 0x000001b000007945 */ /* 0x000fee0003800200 */
[----:B------:R-:W0:Y:S01]  /*0080*/  LDC R9, c[0x0][0x360] ;  /* 0x0000d800ff097b82 */ /* 0x000e220000000800 */
[----:B-1----:R-:W-:-:S07]  /*0090*/  ISETP.NE.AND P0, PT, R0, RZ, PT ;  /* 0x000000ff0000720c */ /* 0x002fce0003f05270 */
[----:B------:R-:W1:Y:S01]  /*00a0*/  S2UR UR5, SR_CgaCtaId ;  /* 0x00000000000579c3 */ /* 0x000e620000008800 */
[----:B0-----:R-:W-:Y:S01]  /*00b0*/  IMAD R9, R9, UR4, R0 ;  /* 0x0000000409097c24 */ /* 0x001fe2000f8e0200 */
[----:B------:R-:W-:-:S04]  /*00c0*/  UMOV UR4, 0x400 ;  /* 0x0000040000047882 */ /* 0x000fc80000000000 */
[----:B--2---:R-:W-:Y:S01]  /*00d0*/  ISETP.GE.AND P1, PT, R9, UR8, PT ;  /* 0x0000000809007c0c */ /* 0x004fe2000bf26270 */
[----:B-1----:R-:W-:-:S09]  /*00e0*/  ULEA UR4, UR5, UR4, 0x18 ;  /* 0x0000000405047291 */ /* 0x002fd2000f8ec0ff */
[----:B---3--:R0:W-:Y:S01]  /*00f0*/  STS [UR4], R4 ;  /* 0x00000004ff007988 */ /* 0x0081e20008000804 */
[----:B------:R-:W-:Y:S06]  /*0100*/  BAR.SYNC.DEFER_BLOCKING 0x0 ;  /* 0x0000000000007b1d */ /* 0x000fec0000010000 */
[----:B------:R-:W-:Y:S05]  /*0110*/  @P1 BRA `(.L_x_1) ;  /* 0x0000000000401947 */ /* 0x000fea0003800000 */
[----:B0-----:R-:W0:Y:S08]  /*0120*/  LDC.64 R4, c[0x0][0x380] ;  /* 0x0000e000ff047b82 */ /* 0x001e300000000a00 */
[----:B------:R-:W1:Y:S01]  /*0130*/  LDC.64 R6, c[0x0][0x388] ;  /* 0x0000e200ff067b82 */ /* 0x000e620000000a00 */
[----:B0-----:R-:W-:-:S06]  /*0140*/  IMAD.WIDE R4, R9, 0x4, R4 ;  /* 0x0000000409047825 */ /* 0x001fcc00078e0204 */
[----:B------:R-:W2:Y:S01]  /*0150*/  LDG.E R4, desc[UR6][R4.64] ;  /* 0x0000000604047981 */ /* 0x000ea2000c1e1900 */
[----:B-1----:R-:W-:-:S06]  /*0160*/  IMAD.WIDE R6, R9, 0x4, R6 ;  /* 0x0000000409067825 */ /* 0x002fcc00078e0206 */
[----:B------:R-:W3:Y:S01]  /*0170*/  LDG.E R6, desc[UR6][R6.64] ;  /* 0x0000000606067981 */ /* 0x000ee2000c1e1900 */
[----:B------:R-:W0:Y:S01]  /*0180*/  S2R R0, SR_LANEID ;  /* 0x0000000000007919 */ /* 0x000e220000000000 */
[----:B------:R-:W-:Y:S02]  /*0190*/  VOTEU.ANY UR5, UPT, PT ;  /* 0x0000000000057886 */ /* 0x000fe400038e0100 */
[----:B------:R-:W-:-:S06]  /*01a0*/  UFLO.U32 UR5, UR5 ;  /* 0x00000005000572bd */ /* 0x000fcc00080e0000 */
[----:B0-----:R-:W-:Y:S02]  /*01b0*/  ISETP.EQ.U32.AND P1, PT, R0, UR5, PT ;  /* 0x0000000500007c0c */ /* 0x001fe4000bf22070 */
[----:B--2---:R-:W-:Y:S02]  /*01c0*/  CREDUX.MAX.S32 UR8, R4 ;  /* 0x00000000040872cc */ /* 0x004fe40000000200 */
[----:B---3--:R-:W-:-:S11]  /*01d0*/  CREDUX.MAX.S32 UR9, R6 ;  /* 0x00000000060972cc */ /* 0x008fd60000000200 */
[----:B------:R-:W-:-:S05]  /*01e0*/  IMAD.U32 R0, RZ, RZ, UR8 ;  /* 0x00000008ff007e24 */ /* 0x000fca000f8e00ff */
[----:B------:R1:W-:Y:S01]  /*01f0*/  @P1 ATOMS.MAX.S32 RZ, [UR4], R0 ;  /* 0x00000000ffff198c */ /* 0x0003e20009000204 */
[----:B------:R-:W-:-:S05]  /*0200*/  IMAD.U32 R8, RZ, RZ, UR9 ;  /* 0x00000009ff087e24 */ /* 0x000fca000f8e00ff */
[----:B------:R1:W-:Y:S02]  /*0210*/  @P1 ATOMS.MAX.S32 RZ, [UR4], R8 ;  /* 0x00000008ffff198c */ /* 0x0003e40009000204 */
.L_x_1:
[----:B------:R-:W-:Y:S05]  /*0220*/  BSYNC.RECONVERGENT B0 ;  /* 0x0000000000007941 */ /* 0x000fea0003800200 */
.L_x_0:
[----:B------:R-:W-:Y:S06]  /*0230*/  BAR.SYNC.DEFER_BLOCKING 0x0 ;  /* 0x0000000000007b1d */ /* 0x000fec0000010000 */
[----:B------:R-:W-:Y:S05]  /*0240*/  @P0 EXIT ;  /* 0x000000000000094d */ /* 0x000fea0003800000 */
[----:B------:R-:W2:Y:S04]  /*0250*/  LDS R5, [UR4] ;  /* 0x00000004ff057984 */ /* 0x000ea80008000800 */
[----:B--2---:R-:W-:Y:S01]  /*0260*/  REDG.E.MAX.S32.STRONG.GPU desc[UR6][R2.64], R5 ;  /* 0x000000050200798e */ /* 0x004fe2000d12e306 */
[----:B------:R-:W-:Y:S05]  /*0270*/  EXIT ;  /* 0x000000000000794d */ /* 0x000fea0003800000 */
.L_x_2:
[----:B------:R-:W-:-:S00]  /*0280*/  BRA `(.L_x_2) ;  /* 0xfffffffc00fc7947 */ /* 0x000fc0000383ffff */
[----:B------:R-:W-:-:S00]  /*0290*/  NOP ;  /* 0x0000000000007918 */ /* 0x000fc00000000000 */
        /* <DEDUP_REMOVED lines=14> */
.L_x_7:


//--------------------- .text._Z8find_minPiS_iS_  --------------------------
	.section	.text._Z8find_minPiS_iS_,"ax",@progbits
	.align	128
        .global         _Z8find_minPiS_iS_
        .type           _Z8find_minPiS_iS_,@function
        .size           _Z8find_minPiS_iS_,(.L_x_8 - _Z8find_minPiS_iS_)
        .other          _Z8find_minPiS_iS_,@"STO_CUDA_ENTRY STV_DEFAULT"
_Z8find_minPiS_iS_:
.text._Z8find_minPiS_iS_:
        /* <DEDUP_REMOVED lines=28> */
[----:B--2---:R-:W-:Y:S02]  /*01c0*/  CREDUX.MIN.S32 UR8, R4 ;  /* 0x00000000040872cc */ /* 0x004fe40000008200 */
[----:B---3--:R-:W-:-:S11]  /*01d0*/  CREDUX.MIN.S32 UR9, R6 ;  /* 0x00000000060972cc */ /* 0x008fd60000008200 */
[----:B------:R-:W-:-:S05]  /*01e0*/  IMAD.U32 R0, RZ, RZ, UR8 ;  /* 0x00000008ff007e24 */ /* 0x000fca000f8e00ff */
[----:B------:R1:W-:Y:S01]  /*01f0*/  @P1 ATOMS.MIN.S32 RZ, [UR4], R0 ;  /* 0x00000000ffff198c */ /* 0x0003e20008800204 */
[----:B------:R-:W-:-:S05]  /*0200*/  IMAD.U32 R8, RZ, RZ, UR9 ;  /* 0x00000009ff087e24 */ /* 0x000fca000f8e00ff */
[----:B------:R1:W-:Y:S02]  /*0210*/  @P1 ATOMS.MIN.S32 RZ, [UR4], R8 ;  /* 0x00000008ffff198c */ /* 0x0003e40008800204 */
.L_x_4:
[----:B------:R-:W-:Y:S05]  /*0220*/  BSYNC.RECONVERGENT B0 ;  /* 0x0000000000007941 */ /* 0x000fea0003800200 */
.L_x_3:
[----:B------:R-:W-:Y:S06]  /*0230*/  BAR.SYNC.DEFER_BLOCKING 0x0 ;  /* 0x0000000000007b1d */ /* 0x000fec0000010000 */
[----:B------:R-:W-:Y:S05]  /*0240*/  @P0 EXIT ;  /* 0x000000000000094d */ /* 0x000fea0003800000 */
[----:B------:R-:W2:Y:S04]  /*0250*/  LDS R5, [UR4] ;  /* 0x00000004ff057984 */ /* 0x000ea80008000800 */
[----:B--2---:R-:W-:Y:S01]  /*0260*/  REDG.E.MIN.S32.STRONG.GPU desc[UR6][R2.64], R5 ;  /* 0x000000050200798e */ /* 0x004fe2000c92e306 */
[----:B------:R-:W-:Y:S05]  /*0270*/  EXIT ;  /* 0x000000000000794d */ /* 0x000fea0003800000 */
.L_x_5:
        /* <DEDUP_REMOVED lines=16> */
.L_x_8:


//--------------------- .text._Z15sum_prod_scalarPiS_iS_ --------------------------
	.section	.text._Z15sum_prod_scalarPiS_iS_,"ax",@progbits
	.align	128
        .global         _Z15sum_prod_scalarPiS_iS_
        .type           _Z15sum_prod_scalarPiS_iS_,@function
        .size           _Z15sum_prod_scalarPiS_iS_,(.L_x_9 - _Z15sum_prod_scalarPiS_iS_)
        .other          _Z15sum_prod_scalarPiS_iS_,@"STO_CUDA_ENTRY STV_DEFAULT"
_Z15sum_prod_scalarPiS_iS_:
.text._Z15sum_prod_scalarPiS_iS_:
[----:B------:R-:W-:Y:S08]  /*0000*/  LDC R1, c[0x0][0x37c] ;  /* 0x0000df00ff017b82 */ /* 0x000ff00000000800 */
[----:B------:R-:W0:Y:S01]  /*0010*/  LDC.64 R2, c[0x0][0x398] ;  /* 0x0000e600ff027b82 */ /* 0x000e220000000a00 */
[----:B------:R-:W0:Y:S07]  /*0020*/  LDCU.64 UR6, c[0x0][0x358] ;  /* 0x00006b00ff0677ac */ /* 0x000e2e0008000a00 */
[----:B------:R-:W1:Y:S01]  /*0030*/  S2UR UR5, SR_CgaCtaId ;  /* 0x00000000000579c3 */ /* 0x000e620000008800 */
[----:B------:R-:W2:Y:S01]  /*0040*/  S2R R9, SR_CTAID.X ;  /* 0x0000000000097919 */ /* 0x000ea20000002500 */
[----:B------:R-:W2:Y:S06]  /*0050*/  S2R R10, SR_TID.X ;  /* 0x00000000000a7919 */ /* 0x000eac0000002100 */
[----:B------:R-:W3:Y:S01]  /*0060*/  LDC.64 R4, c[0x0][0x380] ;  /* 0x0000e000ff047b82 */ /* 0x000ee20000000a00 */
[----:B0-----:R-:W4:Y:S01]  /*0070*/  LDG.E R0, desc[UR6][R2.64] ;  /* 0x0000000602007981 */ /* 0x001f22000c1e1900 */
[----:B------:R-:W-:-:S06]  /*0080*/  UMOV UR4, 0x400 ;  /* 0x0000040000047882 */ /* 0x000fcc0000000000 */
[----:B------:R-:W0:Y:S01]  /*0090*/  LDC.64 R6, c[0x0][0x388] ;  /* 0x0000e200ff067b82 */ /* 0x000e220000000a00 */
[----:B------:R-:W2:Y:S01]  /*00a0*/  LDCU UR8, c[0x0][0x360] ;  /* 0x00006c00ff0877ac */ /* 0x000ea20008000800 */
[----:B-1----:R-:W-:Y:S01]  /*00b0*/  ULEA UR4, UR5, UR4, 0x18 ;  /* 0x0000000405047291 */ /* 0x002fe2000f8ec0ff */
[----:B--2---:R-:W-:-:S04]  /*00c0*/  IMAD R9, R9, UR8, R10 ;  /* 0x0000000809097c24 */ /* 0x004fc8000f8e020a */
[----:B---3--:R-:W-:-:S04]  /*00d0*/  IMAD.WIDE R4, R9, 0x4, R4 ;  /* 0x0000000409047825 */ /* 0x008fc800078e0204 */
[----:B0-----:R-:W-:Y:S01]  /*00e0*/  IMAD.WIDE R6, R9, 0x4, R6 ;  /* 0x0000000409067825 */ /* 0x001fe200078e0206 */
[----:B----4-:R0:W-:Y:S01]  /*00f0*/  STS [UR4], R0 ;  /* 0x00000000ff007988 */ /* 0x0101e20008000804 */
[----:B------:R-:W-:Y:S06]  /*0100*/  BAR.SYNC.DEFER_BLOCKING 0x0 ;  /* 0x0000000000007b1d */ /* 0x000fec0000010000 */
[----:B------:R-:W2:Y:S04]  /*0110*/  LDG.E R4, desc[UR6][R4.64] ;  /* 0x0000000604047981 */ /* 0x000ea8000c1e1900 */
[----:B------:R-:W2:Y:S01]  /*0120*/  LDG.E R7, desc[UR6][R6.64] ;  /* 0x0000000606077981 */ /* 0x000ea2000c1e1900 */
[----:B------:R-:W-:Y:S01]  /*0130*/  VOTEU.ANY UR5, UPT, PT ;  /* 0x0000000000057886 */ /* 0x000fe200038e0100 */
[----:B------:R-:W-:Y:S01]  /*0140*/  ISETP.NE.AND P0, PT, R10, RZ, PT ;  /* 0x000000ff0a00720c */ /* 0x000fe20003f05270 */
[----:B------:R-:W-:Y:S01]  /*0150*/  UFLO.U32 UR5, UR5 ;  /* 0x00000005000572bd */ /* 0x000fe200080e0000 */
[----:B------:R-:W1:Y:S05]  /*0160*/  S2R R9, SR_LANEID ;  /* 0x0000000000097919 */ /* 0x000e6a0000000000 */
[----:B-1----:R-:W-:Y:S01]  /*0170*/  ISETP.EQ.U32.AND P1, PT, R9, UR5, PT ;  /* 0x0000000509007c0c */ /* 0x002fe2000bf22070 */
[----:B--2---:R-:W-:-:S04]  /*0180*/  IMAD R8, R4, R7, RZ ;  /* 0x0000000704087224 */ /* 0x004fc800078e02ff */
[----:B------:R-:W0:Y:S02]  /*0190*/  REDUX.SUM UR8, R8 ;  /* 0x00000000080873c4 */ /* 0x000e24000000c000 */
[----:B0-----:R-:W-:-:S06]  /*01a0*/  MOV R0, UR8 ;  /* 0x0000000800007c02 */ /* 0x001fcc0008000f00 */
[----:B------:R0:W-:Y:S01]  /*01b0*/  @P1 ATOMS.ADD RZ, [UR4], R0 ;  /* 0x00000000ffff198c */ /* 0x0001e20008000004 */
[----:B------:R-:W-:Y:S06]  /*01c0*/  BAR.SYNC.DEFER_BLOCKING 0x0 ;  /* 0x0000000000007b1d */ /* 0x000fec0000010000 */
[----:B------:R-:W-:Y:S05]  /*01d0*/  @P0 EXIT ;  /* 0x000000000000094d */ /* 0x000fea0003800000 */
[----:B------:R-:W1:Y:S04]  /*01e0*/  LDS R5, [UR4] ;  /* 0x00000004ff057984 */ /* 0x000e680008000800 */
[----:B-1----:R-:W-:Y:S01]  /*01f0*/  REDG.E.ADD.STRONG.GPU desc[UR6][R2.64], R5 ;  /* 0x000000050200798e */ /* 0x002fe2000c12e106 */
[----:B------:R-:W-:Y:S05]  /*0200*/  EXIT ;  /* 0x000000000000794d */ /* 0x000fea0003800000 */
.L_x_6:
        /* <DEDUP_REMOVED lines=15> */
.L_x_9:


//--------------------- .nv.shared._Z8find_maxPiS_iS_ --------------------------
	.section	.nv.shared._Z8find_maxPiS_iS_,"aw",@nobits
	.sectionflags	@""
	.align	4
.nv.shared._Z8find_maxPiS_iS_:
	.zero		1028


//--------------------- .nv.shared.reserved.0     --------------------------
	.section	.nv.shared.reserved.0,"aw",@nobits
	.weak		__nv_reservedSMEM_offset_0_alias
	.size		__nv_reservedSMEM_offset_0_alias, 0, 64
	.other		__nv_reservedSMEM_offset_0_alias,@"STO_CUDA_RESERVED_SHARED STV_DEFAULT"
__nv_reservedSMEM_offset_0_alias:
	.zero		0
	.zero		64


//--------------------- .nv.shared._Z8find_minPiS_iS_ --------------------------
	.section	.nv.shared._Z8find_minPiS_iS_,"aw",@nobits
	.sectionflags	@""
	.align	4
.nv.shared._Z8find_minPiS_iS_:
	.zero		1028


//--------------------- .nv.shared._Z15sum_prod_scalarPiS_iS_ --------------------------
	.section	.nv.shared._Z15sum_prod_scalarPiS_iS_,"aw",@nobits
	.sectionflags	@""
	.align	4
.nv.shared._Z15sum_prod_scalarPiS_iS_:
	.zero		1028


//--------------------- .nv.constant0._Z8find_maxPiS_iS_ --------------------------
	.section	.nv.constant0._Z8find_maxPiS_iS_,"a",@progbits
	.sectionflags	@""
	.align	4
.nv.constant0._Z8find_maxPiS_iS_:
	.zero		928


//--------------------- .nv.constant0._Z8find_minPiS_iS_ --------------------------
	.section	.nv.constant0._Z8find_minPiS_iS_,"a",@progbits
	.sectionflags	@""
	.align	4
.nv.constant0._Z8find_minPiS_iS_:
	.zero		928


//--------------------- .nv.constant0._Z15sum_prod_scalarPiS_iS_ --------------------------
	.section	.nv.constant0._Z15sum_prod_scalarPiS_iS_,"a",@progbits
	.sectionflags	@""
	.align	4
.nv.constant0._Z15sum_prod_scalarPiS_iS_:
	.zero		928


//--------------------- SYMBOLS --------------------------

	.type		.nv.reservedSmem.offset0,@object
	.size		.nv.reservedSmem.offset0,0x4
	.type		.nv.reservedSmem.cap,@object
	.size		.nv.reservedSmem.cap,0x4
